//
// Generated by NVIDIA NVVM Compiler
//
// Compiler Build ID: CL-36424714
// Cuda compilation tools, release 13.0, V13.0.88
// Based on NVVM 20.0.0
//

.version 9.0
.target sm_100
.address_size 64

	// .globl	_Z13reduce_kernelPfS_i

.visible .entry _Z13reduce_kernelPfS_i(
	.param .u64 .ptr .align 1 _Z13reduce_kernelPfS_i_param_0,
	.param .u64 .ptr .align 1 _Z13reduce_kernelPfS_i_param_1,
	.param .u32 _Z13reduce_kernelPfS_i_param_2
)
{
	.reg .pred 	%p<6>;
	.reg .b32 	%r<18>;
	.reg .b32 	%f<5>;
	.reg .b64 	%rd<13>;

	ld.param.u64 	%rd4, [_Z13reduce_kernelPfS_i_param_0];
	ld.param.u64 	%rd3, [_Z13reduce_kernelPfS_i_param_1];
	ld.param.u32 	%r9, [_Z13reduce_kernelPfS_i_param_2];
	cvta.to.global.u64 	%rd1, %rd4;
	mov.u32 	%r1, %ntid.x;
	mov.u32 	%r2, %ctaid.x;
	mul.lo.s32 	%r3, %r2, %r1;
	mov.u32 	%r10, %tid.x;
	add.s32 	%r4, %r3, %r10;
	setp.eq.s32 	%p1, %r1, 1;
	@%p1 bra 	$L__BB0_5;
	mul.wide.s32 	%rd5, %r4, 4;
	add.s64 	%rd2, %rd1, %rd5;
	mov.b32 	%r17, 1;
	mov.b32 	%r16, 2;
$L__BB0_2:
	add.s32 	%r13, %r16, -1;
	and.b32  	%r14, %r13, %r4;
	setp.ne.s32 	%p2, %r14, 0;
	add.s32 	%r15, %r17, %r4;
	setp.ge.s32 	%p3, %r15, %r9;
	or.pred  	%p4, %p2, %p3;
	@%p4 bra 	$L__BB0_4;
	ld.global.f32 	%f1, [%rd2];
	mul.wide.s32 	%rd6, %r17, 4;
	add.s64 	%rd7, %rd2, %rd6;
	ld.global.f32 	%f2, [%rd7];
	add.f32 	%f3, %f1, %f2;
	st.global.f32 	[%rd2], %f3;
$L__BB0_4:
	bar.sync 	0;
	shl.b32 	%r17, %r17, 1;
	shl.b32 	%r16, %r16, 1;
	setp.ne.s32 	%p5, %r17, %r1;
	@%p5 bra 	$L__BB0_2;
$L__BB0_5:
	cvta.to.global.u64 	%rd8, %rd3;
	mul.wide.u32 	%rd9, %r3, 4;
	add.s64 	%rd10, %rd1, %rd9;
	ld.global.f32 	%f4, [%rd10];
	mul.wide.u32 	%rd11, %r2, 4;
	add.s64 	%rd12, %rd8, %rd11;
	st.global.f32 	[%rd12], %f4;
	ret;

}


// ===== COMPILED SASS (sm_100) =====

	.target	sm_100

	.elftype	@"ET_EXEC"


//--------------------- .note.nv.tkinfo           --------------------------
	.section	.note.nv.tkinfo,"",@"SHT_NOTE"
	.sectionflags	@"SHF_NOTE_NV_TKINFO"
	.tkinfo
        /*0018*/ 	.word	0x00000002
        /*0030*/ 	.string	""
        /*0030*/ 	.string	"ptxas"
        /*0030*/ 	.string	"Cuda compilation tools, release 13.0, V13.0.88"
        /*0030*/ 	.string	"Build cuda_13.0.r13.0/compiler.36424714_0"
        /*0030*/ 	.string	"-arch sm_100 -m 64 "



//--------------------- .note.nv.cuinfo           --------------------------
	.section	.note.nv.cuinfo,"",@"SHT_NOTE"
	.sectionflags	@"SHF_NOTE_NV_CUINFO"
        /*0018*/ 	.short	0x0002
        /*001a*/ 	.short	0x0064
        /*001c*/ 	.short	0x0082
	.zero		2


//--------------------- .nv.info                  --------------------------
	.section	.nv.info,"",@"SHT_CUDA_INFO"
	.align	4


	//----- nvinfo : EIATTR_REGCOUNT
	.align		4
        /*0000*/ 	.byte	0x04, 0x2f
        /*0002*/ 	.short	(.L_1 - .L_0)
	.align		4
.L_0:
        /*0004*/ 	.word	index@(_Z13reduce_kernelPfS_i)
        /*0008*/ 	.word	0x00000010


	//----- nvinfo : EIATTR_FRAME_SIZE
	.align		4
.L_1:
        /*000c*/ 	.byte	0x04, 0x11
        /*000e*/ 	.short	(.L_3 - .L_2)
	.align		4
.L_2:
        /*0010*/ 	.word	index@(_Z13reduce_kernelPfS_i)
        /*0014*/ 	.word	0x00000000


	//----- nvinfo : EIATTR_MIN_STACK_SIZE
	.align		4
.L_3:
        /*0018*/ 	.byte	0x04, 0x12
        /*001a*/ 	.short	(.L_5 - .L_4)
	.align		4
.L_4:
        /*001c*/ 	.word	index@(_Z13reduce_kernelPfS_i)
        /*0020*/ 	.word	0x00000000
.L_5:


//--------------------- .nv.compat                --------------------------
	.section	.nv.compat,"",@"SHT_CUDA_COMPAT_INFO"
	.align	4
        /*0000*/ 	.byte	0x02, 0x09, 0x00, 0x00, 0x02, 0x02, 0x01, 0x00, 0x02, 0x05, 0x05, 0x00, 0x03, 0x07, 0x01, 0x01
        /*0010*/ 	.byte	0x02, 0x03, 0x00, 0x00, 0x02, 0x06, 0x01, 0x00, 0x04, 0x0b, 0x08, 0x00, 0x09, 0x00, 0x00, 0x00
        /*0020*/ 	.byte	0x00, 0x00, 0x00, 0x00


//--------------------- .nv.info._Z13reduce_kernelPfS_i --------------------------
	.section	.nv.info._Z13reduce_kernelPfS_i,"",@"SHT_CUDA_INFO"
	.sectionflags	@""
	.align	4


	//----- nvinfo : EIATTR_CUDA_API_VERSION
	.align		4
        /*0000*/ 	.byte	0x04, 0x37
        /*0002*/ 	.short	(.L_7 - .L_6)
.L_6:
        /*0004*/ 	.word	0x00000082


	//----- nvinfo : EIATTR_KPARAM_INFO
	.align		4
.L_7:
        /*0008*/ 	.byte	0x04, 0x17
        /*000a*/ 	.short	(.L_9 - .L_8)
.L_8:
        /*000c*/ 	.word	0x00000000
        /*0010*/ 	.short	0x0002
        /*0012*/ 	.short	0x0010
        /*0014*/ 	.byte	0x00, 0xf0, 0x11, 0x00


	//----- nvinfo : EIATTR_KPARAM_INFO
	.align		4
.L_9:
        /*0018*/ 	.byte	0x04, 0x17
        /*001a*/ 	.short	(.L_11 - .L_10)
.L_10:
        /*001c*/ 	.word	0x00000000
        /*0020*/ 	.short	0x0001
        /*0022*/ 	.short	0x0008
        /*0024*/ 	.byte	0x00, 0xf5, 0x21, 0x00


	//----- nvinfo : EIATTR_KPARAM_INFO
	.align		4
.L_11:
        /*0028*/ 	.byte	0x04, 0x17
        /*002a*/ 	.short	(.L_13 - .L_12)
.L_12:
        /*002c*/ 	.word	0x00000000
        /*0030*/ 	.short	0x0000
        /*0032*/ 	.short	0x0000
        /*0034*/ 	.byte	0x00, 0xf5, 0x21, 0x00


	//----- nvinfo : EIATTR_SPARSE_MMA_MASK
	.align		4
.L_13:
        /*0038*/ 	.byte	0x03, 0x50
        /*003a*/ 	.short	0x0000


	//----- nvinfo : EIATTR_MAXREG_COUNT
	.align		4
        /*003c*/ 	.byte	0x03, 0x1b
        /*003e*/ 	.short	0x00ff


	//----- nvinfo : EIATTR_NUM_BARRIERS
	.align		4
        /*0040*/ 	.byte	0x02, 0x4c
        /*0042*/ 	.byte	0x01
	.zero		1


	//----- nvinfo : EIATTR_MERCURY_ISA_VERSION
	.align		4
        /*0044*/ 	.byte	0x03, 0x5f
        /*0046*/ 	.short	0x0101


	//----- nvinfo : EIATTR_VRC_CTA_INIT_COUNT
	.align		4
        /*0048*/ 	.byte	0x02, 0x4a
	.zero		1
	.zero		1


	//----- nvinfo : EIATTR_EXIT_INSTR_OFFSETS
	.align		4
        /*004c*/ 	.byte	0x04, 0x1c
        /*004e*/ 	.short	(.L_15 - .L_14)


	//   ....[0]....
.L_14:
        /*0050*/ 	.word	0x00000250


	//----- nvinfo : EIATTR_CRS_STACK_SIZE
	.align		4
.L_15:
        /*0054*/ 	.byte	0x04, 0x1e
        /*0056*/ 	.short	(.L_17 - .L_16)
.L_16:
        /*0058*/ 	.word	0x00000000


	//----- nvinfo : EIATTR_CBANK_PARAM_SIZE
	.align		4
.L_17:
        /*005c*/ 	.byte	0x03, 0x19
        /*005e*/ 	.short	0x0014


	//----- nvinfo : EIATTR_PARAM_CBANK
	.align		4
        /*0060*/ 	.byte	0x04, 0x0a
        /*0062*/ 	.short	(.L_19 - .L_18)
	.align		4
.L_18:
        /*0064*/ 	.word	index@(.nv.constant0._Z13reduce_kernelPfS_i)
        /*0068*/ 	.short	0x0380
        /*006a*/ 	.short	0x0014


	//----- nvinfo : EIATTR_SW_WAR
	.align		4
.L_19:
        /*006c*/ 	.byte	0x04, 0x36
        /*006e*/ 	.short	(.L_21 - .L_20)
.L_20:
        /*0070*/ 	.word	0x00000008
.L_21:


//--------------------- .nv.callgraph             --------------------------
	.section	.nv.callgraph,"",@"SHT_CUDA_CALLGRAPH"
	.align	4
	.sectionentsize	8
	.align		4
        /*0000*/ 	.word	0x00000000
	.align		4
        /*0004*/ 	.word	0xffffffff
	.align		4
        /*0008*/ 	.word	0x00000000
	.align		4
        /*000c*/ 	.word	0xfffffffe
	.align		4
        /*0010*/ 	.word	0x00000000
	.align		4
        /*0014*/ 	.word	0xfffffffd
	.align		4
        /*0018*/ 	.word	0x00000000
	.align		4
        /*001c*/ 	.word	0xfffffffc


//--------------------- .text._Z13reduce_kernelPfS_i --------------------------
	.section	.text._Z13reduce_kernelPfS_i,"ax",@progbits
	.align	128
        .global         _Z13reduce_kernelPfS_i
        .type           _Z13reduce_kernelPfS_i,@function
        .size           _Z13reduce_kernelPfS_i,(.L_x_5 - _Z13reduce_kernelPfS_i)
        .other          _Z13reduce_kernelPfS_i,@"STO_CUDA_ENTRY STV_DEFAULT"
_Z13reduce_kernelPfS_i:
.text._Z13reduce_kernelPfS_i:
[----:B------:R-:W-:Y:S01]  /*0000*/  LDC R1, c[0x0][0x37c] ;  /* 0x0000df00ff017b82 */ /* 0x000fe20000000800 */
[----:B------:R-:W0:Y:S01]  /*0010*/  S2R R13, SR_CTAID.X ;  /* 0x00000000000d7919 */ /* 0x000e220000002500 */
[----:B------:R-:W1:Y:S01]  /*0020*/  LDCU UR8, c[0x0][0x360] ;  /* 0x00006c00ff0877ac */ /* 0x000e620008000800 */
[----:B------:R-:W2:Y:S01]  /*0030*/  LDCU.64 UR6, c[0x0][0x358] ;  /* 0x00006b00ff0677ac */ /* 0x000ea20008000a00 */
[----:B-1----:R-:W-:Y:S02]  /*0040*/  UISETP.NE.AND UP0, UPT, UR8, 0x1, UPT ;  /* 0x000000010800788c */ /* 0x002fe4000bf05270 */
[----:B0-----:R-:W-:-:S07]  /*0050*/  IMAD R7, R13, UR8, RZ ;  /* 0x000000080d077c24 */ /* 0x001fce000f8e02ff */
[----:B--2---:R-:W-:Y:S05]  /*0060*/  BRA.U !UP0, `(.L_x_0) ;  /* 0x0000000108607547 */ /* 0x004fea000b800000 */
[----:B------:R-:W0:Y:S01]  /*0070*/  S2R R0, SR_TID.X ;  /* 0x0000000000007919 */ /* 0x000e220000002100 */
[----:B------:R-:W1:Y:S01]  /*0080*/  LDC.64 R2, c[0x0][0x380] ;  /* 0x0000e000ff027b82 */ /* 0x000e620000000a00 */
[----:B------:R-:W2:Y:S01]  /*0090*/  LDCU UR9, c[0x0][0x390] ;  /* 0x00007200ff0977ac */ /* 0x000ea20008000800 */
[----:B------:R-:W-:Y:S01]  /*00a0*/  UMOV UR4, 0x2 ;  /* 0x0000000200047882 */ /* 0x000fe20000000000 */
[----:B0-----:R-:W-:Y:S01]  /*00b0*/  IADD3 R9, PT, PT, R7, R0, RZ ;  /* 0x0000000007097210 */ /* 0x001fe20007ffe0ff */
[----:B------:R-:W-:-:S04]  /*00c0*/  HFMA2 R0, -RZ, RZ, 0, 5.9604644775390625e-08 ;  /* 0x00000001ff007431 */ /* 0x000fc800000001ff */
[----:B-12---:R-:W-:-:S07]  /*00d0*/  IMAD.WIDE R2, R9, 0x4, R2 ;  /* 0x0000000409027825 */ /* 0x006fce00078e0202 */
.L_x_3:
[----:B------:R-:W-:Y:S01]  /*00e0*/  UIADD3 UR5, UPT, UPT, UR4, -0x1, URZ ;  /* 0xffffffff04057890 */ /* 0x000fe2000fffe0ff */
[C---:B------:R-:W-:Y:S01]  /*00f0*/  IADD3 R4, PT, PT, R9.reuse, R0, RZ ;  /* 0x0000000009047210 */ /* 0x040fe20007ffe0ff */
[----:B------:R-:W-:Y:S04]  /*0100*/  BSSY.RECONVERGENT B0, `(.L_x_1) ;  /* 0x0000009000007945 */ /* 0x000fe80003800200 */
[----:B------:R-:W-:-:S04]  /*0110*/  LOP3.LUT P0, RZ, R9, UR5, RZ, 0xc0, !PT ;  /* 0x0000000509ff7c12 */ /* 0x000fc8000f80c0ff */
[----:B------:R-:W-:-:S13]  /*0120*/  ISETP.GE.OR P0, PT, R4, UR9, P0 ;  /* 0x0000000904007c0c */ /* 0x000fda0008706670 */
[----:B0-----:R-:W-:Y:S05]  /*0130*/  @P0 BRA `(.L_x_2) ;  /* 0x0000000000140947 */ /* 0x001fea0003800000 */
[----:B------:R-:W-:Y:S01]  /*0140*/  IMAD.WIDE R4, R0, 0x4, R2 ;  /* 0x0000000400047825 */ /* 0x000fe200078e0202 */
[----:B------:R-:W2:Y:S05]  /*0150*/  LDG.E R6, desc[UR6][R2.64] ;  /* 0x0000000602067981 */ /* 0x000eaa000c1e1900 */
[----:B------:R-:W2:Y:S02]  /*0160*/  LDG.E R5, desc[UR6][R4.64] ;  /* 0x0000000604057981 */ /* 0x000ea4000c1e1900 */
[----:B--2---:R-:W-:-:S05]  /*0170*/  FADD R11, R6, R5 ;  /* 0x00000005060b7221 */ /* 0x004fca0000000000 */
[----:B------:R0:W-:Y:S02]  /*0180*/  STG.E desc[UR6][R2.64], R11 ;  /* 0x0000000b02007986 */ /* 0x0001e4000c101906 */
.L_x_2:
[----:B------:R-:W-:Y:S05]  /*0190*/  BSYNC.RECONVERGENT B0 ;  /* 0x0000000000007941 */ /* 0x000fea0003800200 */
.L_x_1:
[----:B------:R-:W-:Y:S01]  /*01a0*/  SHF.L.U32 R0, R0, 0x1, RZ ;  /* 0x0000000100007819 */ /* 0x000fe200000006ff */
[----:B------:R-:W-:Y:S01]  /*01b0*/  BAR.SYNC.DEFER_BLOCKING 0x0 ;  /* 0x0000000000007b1d */ /* 0x000fe20000010000 */
[----:B------:R-:W-:Y:S02]  /*01c0*/  USHF.L.U32 UR4, UR4, 0x1, URZ ;  /* 0x0000000104047899 */ /* 0x000fe400080006ff */
[----:B------:R-:W-:-:S13]  /*01d0*/  ISETP.NE.AND P0, PT, R0, UR8, PT ;  /* 0x0000000800007c0c */ /* 0x000fda000bf05270 */
[----:B------:R-:W-:Y:S05]  /*01e0*/  @P0 BRA `(.L_x_3) ;  /* 0xfffffffc00bc0947 */ /* 0x000fea000383ffff */
.L_x_0:
[----:B0-----:R-:W0:Y:S08]  /*01f0*/  LDC.64 R2, c[0x0][0x380] ;  /* 0x0000e000ff027b82 */ /* 0x001e300000000a00 */
[----:B------:R-:W1:Y:S01]  /*0200*/  LDC.64 R4, c[0x0][0x388] ;  /* 0x0000e200ff047b82 */ /* 0x000e620000000a00 */
[----:B0-----:R-:W-:-:S06]  /*0210*/  IMAD.WIDE.U32 R2, R7, 0x4, R2 ;  /* 0x0000000407027825 */ /* 0x001fcc00078e0002 */
[----:B------:R-:W2:Y:S01]  /*0220*/  LDG.E R3, desc[UR6][R2.64] ;  /* 0x0000000602037981 */ /* 0x000ea2000c1e1900 */
[----:B-1----:R-:W-:-:S05]  /*0230*/  IMAD.WIDE.U32 R4, R13, 0x4, R4 ;  /* 0x000000040d047825 */ /* 0x002fca00078e0004 */
[----:B--2---:R-:W-:Y:S01]  /*0240*/  STG.E desc[UR6][R4.64], R3 ;  /* 0x0000000304007986 */ /* 0x004fe2000c101906 */
[----:B------:R-:W-:Y:S05]  /*0250*/  EXIT ;  /* 0x000000000000794d */ /* 0x000fea0003800000 */
.L_x_4:
[----:B------:R-:W-:-:S00]  /*0260*/  BRA `(.L_x_4) ;  /* 0xfffffffc00fc7947 */ /* 0x000fc0000383ffff */
[----:B------:R-:W-:-:S00]  /*0270*/  NOP ;  /* 0x0000000000007918 */ /* 0x000fc00000000000 */
        /* <DEDUP_REMOVED lines=8> */
.L_x_5:


//--------------------- .nv.shared.reserved.0     --------------------------
	.section	.nv.shared.reserved.0,"aw",@nobits
	.weak		__nv_reservedSMEM_offset_0_alias
	.size		__nv_reservedSMEM_offset_0_alias, 0, 64
	.other		__nv_reservedSMEM_offset_0_alias,@"STO_CUDA_RESERVED_SHARED STV_DEFAULT"
__nv_reservedSMEM_offset_0_alias:
	.zero		0
	.zero		64


//--------------------- .nv.constant0._Z13reduce_kernelPfS_i --------------------------
	.section	.nv.constant0._Z13reduce_kernelPfS_i,"a",@progbits
	.sectionflags	@""
	.align	4
.nv.constant0._Z13reduce_kernelPfS_i:
	.zero		916


//--------------------- SYMBOLS --------------------------

	.type		.nv.reservedSmem.offset0,@object
	.size		.nv.reservedSmem.offset0,0x4
